	.headerflags	@"EF_CUDA_TEXMODE_UNIFIED EF_CUDA_64BIT_ADDRESS EF_CUDA_ACCELERATORS EF_CUDA_SM90 EF_CUDA_VIRTUAL_SM(EF_CUDA_SM90)"
	.elftype	@"ET_EXEC"


//--------------------- .nv.info                  --------------------------
	.section	.nv.info,"",@"SHT_CUDA_INFO"
	.align	4


	//----- nvinfo : EIATTR_REGCOUNT
	.align		4
        /*0000*/ 	.byte	0x04, 0x2f
        /*0002*/ 	.short	(.L_3 - .L_2)
	.align		4
.L_2:
        /*0004*/ 	.word	index@(triton_poi_fused_cat_53)
        /*0008*/ 	.word	0x00000030


	//----- nvinfo : EIATTR_MIN_STACK_SIZE
	.align		4
.L_3:
        /*000c*/ 	.byte	0x04, 0x12
        /*000e*/ 	.short	(.L_5 - .L_4)
	.align		4
.L_4:
        /*0010*/ 	.word	index@(triton_poi_fused_cat_53)
        /*0014*/ 	.word	0x00000000


	//----- nvinfo : EIATTR_FRAME_SIZE
	.align		4
.L_5:
        /*0018*/ 	.byte	0x04, 0x11
        /*001a*/ 	.short	(.L_7 - .L_6)
	.align		4
.L_6:
        /*001c*/ 	.word	index@(triton_poi_fused_cat_53)
        /*0020*/ 	.word	0x00000000


	//----- nvinfo : EIATTR_MIN_STACK_SIZE
	.align		4
.L_7:
        /*0024*/ 	.byte	0x04, 0x12
        /*0026*/ 	.short	(.L_9 - .L_8)
	.align		4
.L_8:
        /*0028*/ 	.word	index@(triton_poi_fused_cat_53)
        /*002c*/ 	.word	0x00000000
.L_9:


//--------------------- .nv.info.triton_poi_fused_cat_53 --------------------------
	.section	.nv.info.triton_poi_fused_cat_53,"",@"SHT_CUDA_INFO"
	.sectionflags	@""
	.align	4


	//----- nvinfo : EIATTR_CUDA_API_VERSION
	.align		4
        /*0000*/ 	.byte	0x04, 0x37
        /*0002*/ 	.short	(.L_11 - .L_10)
.L_10:
        /*0004*/ 	.word	0x0000007c


	//----- nvinfo : EIATTR_KPARAM_INFO
	.align		4
.L_11:
        /*0008*/ 	.byte	0x04, 0x17
        /*000a*/ 	.short	(.L_13 - .L_12)
.L_12:
        /*000c*/ 	.word	0x00000000
        /*0010*/ 	.short	0x0015
        /*0012*/ 	.short	0x00a8
        /*0014*/ 	.byte	0x00, 0xf0, 0x11, 0x00


	//----- nvinfo : EIATTR_KPARAM_INFO
	.align		4
.L_13:
        /*0018*/ 	.byte	0x04, 0x17
        /*001a*/ 	.short	(.L_15 - .L_14)
.L_14:
        /*001c*/ 	.word	0x00000000
        /*0020*/ 	.short	0x0014
        /*0022*/ 	.short	0x00a0
        /*0024*/ 	.byte	0x00, 0xf4, 0x21, 0x00


	//----- nvinfo : EIATTR_KPARAM_INFO
	.align		4
.L_15:
        /*0028*/ 	.byte	0x04, 0x17
        /*002a*/ 	.short	(.L_17 - .L_16)
.L_16:
        /*002c*/ 	.word	0x00000000
        /*0030*/ 	.short	0x0013
        /*0032*/ 	.short	0x0098
        /*0034*/ 	.byte	0x00, 0xf4, 0x21, 0x00


	//----- nvinfo : EIATTR_KPARAM_INFO
	.align		4
.L_17:
        /*0038*/ 	.byte	0x04, 0x17
        /*003a*/ 	.short	(.L_19 - .L_18)
.L_18:
        /*003c*/ 	.word	0x00000000
        /*0040*/ 	.short	0x0012
        /*0042*/ 	.short	0x0090
        /*0044*/ 	.byte	0x00, 0xf4, 0x21, 0x00


	//----- nvinfo : EIATTR_KPARAM_INFO
	.align		4
.L_19:
        /*0048*/ 	.byte	0x04, 0x17
        /*004a*/ 	.short	(.L_21 - .L_20)
.L_20:
        /*004c*/ 	.word	0x00000000
        /*0050*/ 	.short	0x0011
        /*0052*/ 	.short	0x0088
        /*0054*/ 	.byte	0x00, 0xf4, 0x21, 0x00


	//----- nvinfo : EIATTR_KPARAM_INFO
	.align		4
.L_21:
        /*0058*/ 	.byte	0x04, 0x17
        /*005a*/ 	.short	(.L_23 - .L_22)
.L_22:
        /*005c*/ 	.word	0x00000000
        /*0060*/ 	.short	0x0010
        /*0062*/ 	.short	0x0080
        /*0064*/ 	.byte	0x00, 0xf4, 0x21, 0x00


	//----- nvinfo : EIATTR_KPARAM_INFO
	.align		4
.L_23:
        /*0068*/ 	.byte	0x04, 0x17
        /*006a*/ 	.short	(.L_25 - .L_24)
.L_24:
        /*006c*/ 	.word	0x00000000
        /*0070*/ 	.short	0x000f
        /*0072*/ 	.short	0x0078
        /*0074*/ 	.byte	0x00, 0xf4, 0x21, 0x00


	//----- nvinfo : EIATTR_KPARAM_INFO
	.align		4
.L_25:
        /*0078*/ 	.byte	0x04, 0x17
        /*007a*/ 	.short	(.L_27 - .L_26)
.L_26:
        /*007c*/ 	.word	0x00000000
        /*0080*/ 	.short	0x000e
        /*0082*/ 	.short	0x0070
        /*0084*/ 	.byte	0x00, 0xf4, 0x21, 0x00


	//----- nvinfo : EIATTR_KPARAM_INFO
	.align		4
.L_27:
        /*0088*/ 	.byte	0x04, 0x17
        /*008a*/ 	.short	(.L_29 - .L_28)
.L_28:
        /*008c*/ 	.word	0x00000000
        /*0090*/ 	.short	0x000d
        /*0092*/ 	.short	0x0068
        /*0094*/ 	.byte	0x00, 0xf4, 0x21, 0x00


	//----- nvinfo : EIATTR_KPARAM_INFO
	.align		4
.L_29:
        /*0098*/ 	.byte	0x04, 0x17
        /*009a*/ 	.short	(.L_31 - .L_30)
.L_30:
        /*009c*/ 	.word	0x00000000
        /*00a0*/ 	.short	0x000c
        /*00a2*/ 	.short	0x0060
        /*00a4*/ 	.byte	0x00, 0xf4, 0x21, 0x00


	//----- nvinfo : EIATTR_KPARAM_INFO
	.align		4
.L_31:
        /*00a8*/ 	.byte	0x04, 0x17
        /*00aa*/ 	.short	(.L_33 - .L_32)
.L_32:
        /*00ac*/ 	.word	0x00000000
        /*00b0*/ 	.short	0x000b
        /*00b2*/ 	.short	0x0058
        /*00b4*/ 	.byte	0x00, 0xf4, 0x21, 0x00


	//----- nvinfo : EIATTR_KPARAM_INFO
	.align		4
.L_33:
        /*00b8*/ 	.byte	0x04, 0x17
        /*00ba*/ 	.short	(.L_35 - .L_34)
.L_34:
        /*00bc*/ 	.word	0x00000000
        /*00c0*/ 	.short	0x000a
        /*00c2*/ 	.short	0x0050
        /*00c4*/ 	.byte	0x00, 0xf4, 0x21, 0x00


	//----- nvinfo : EIATTR_KPARAM_INFO
	.align		4
.L_35:
        /*00c8*/ 	.byte	0x04, 0x17
        /*00ca*/ 	.short	(.L_37 - .L_36)
.L_36:
        /*00cc*/ 	.word	0x00000000
        /*00d0*/ 	.short	0x0009
        /*00d2*/ 	.short	0x0048
        /*00d4*/ 	.byte	0x00, 0xf4, 0x21, 0x00


	//----- nvinfo : EIATTR_KPARAM_INFO
	.align		4
.L_37:
        /*00d8*/ 	.byte	0x04, 0x17
        /*00da*/ 	.short	(.L_39 - .L_38)
.L_38:
        /*00dc*/ 	.word	0x00000000
        /*00e0*/ 	.short	0x0008
        /*00e2*/ 	.short	0x0040
        /*00e4*/ 	.byte	0x00, 0xf4, 0x21, 0x00


	//----- nvinfo : EIATTR_KPARAM_INFO
	.align		4
.L_39:
        /*00e8*/ 	.byte	0x04, 0x17
        /*00ea*/ 	.short	(.L_41 - .L_40)
.L_40:
        /*00ec*/ 	.word	0x00000000
        /*00f0*/ 	.short	0x0007
        /*00f2*/ 	.short	0x0038
        /*00f4*/ 	.byte	0x00, 0xf4, 0x21, 0x00


	//----- nvinfo : EIATTR_KPARAM_INFO
	.align		4
.L_41:
        /*00f8*/ 	.byte	0x04, 0x17
        /*00fa*/ 	.short	(.L_43 - .L_42)
.L_42:
        /*00fc*/ 	.word	0x00000000
        /*0100*/ 	.short	0x0006
        /*0102*/ 	.short	0x0030
        /*0104*/ 	.byte	0x00, 0xf4, 0x21, 0x00


	//----- nvinfo : EIATTR_KPARAM_INFO
	.align		4
.L_43:
        /*0108*/ 	.byte	0x04, 0x17
        /*010a*/ 	.short	(.L_45 - .L_44)
.L_44:
        /*010c*/ 	.word	0x00000000
        /*0110*/ 	.short	0x0005
        /*0112*/ 	.short	0x0028
        /*0114*/ 	.byte	0x00, 0xf4, 0x21, 0x00


	//----- nvinfo : EIATTR_KPARAM_INFO
	.align		4
.L_45:
        /*0118*/ 	.byte	0x04, 0x17
        /*011a*/ 	.short	(.L_47 - .L_46)
.L_46:
        /*011c*/ 	.word	0x00000000
        /*0120*/ 	.short	0x0004
        /*0122*/ 	.short	0x0020
        /*0124*/ 	.byte	0x00, 0xf4, 0x21, 0x00


	//----- nvinfo : EIATTR_KPARAM_INFO
	.align		4
.L_47:
        /*0128*/ 	.byte	0x04, 0x17
        /*012a*/ 	.short	(.L_49 - .L_48)
.L_48:
        /*012c*/ 	.word	0x00000000
        /*0130*/ 	.short	0x0003
        /*0132*/ 	.short	0x0018
        /*0134*/ 	.byte	0x00, 0xf4, 0x21, 0x00


	//----- nvinfo : EIATTR_KPARAM_INFO
	.align		4
.L_49:
        /*0138*/ 	.byte	0x04, 0x17
        /*013a*/ 	.short	(.L_51 - .L_50)
.L_50:
        /*013c*/ 	.word	0x00000000
        /*0140*/ 	.short	0x0002
        /*0142*/ 	.short	0x0010
        /*0144*/ 	.byte	0x00, 0xf4, 0x21, 0x00


	//----- nvinfo : EIATTR_KPARAM_INFO
	.align		4
.L_51:
        /*0148*/ 	.byte	0x04, 0x17
        /*014a*/ 	.short	(.L_53 - .L_52)
.L_52:
        /*014c*/ 	.word	0x00000000
        /*0150*/ 	.short	0x0001
        /*0152*/ 	.short	0x0008
        /*0154*/ 	.byte	0x00, 0xf4, 0x21, 0x00


	//----- nvinfo : EIATTR_KPARAM_INFO
	.align		4
.L_53:
        /*0158*/ 	.byte	0x04, 0x17
        /*015a*/ 	.short	(.L_55 - .L_54)
.L_54:
        /*015c*/ 	.word	0x00000000
        /*0160*/ 	.short	0x0000
        /*0162*/ 	.short	0x0000
        /*0164*/ 	.byte	0x00, 0xf4, 0x21, 0x00


	//----- nvinfo : EIATTR_SPARSE_MMA_MASK
	.align		4
.L_55:
        /*0168*/ 	.byte	0x03, 0x50
        /*016a*/ 	.short	0x0000


	//----- nvinfo : EIATTR_MAXREG_COUNT
	.align		4
        /*016c*/ 	.byte	0x03, 0x1b
        /*016e*/ 	.short	0x00ff


	//----- nvinfo : EIATTR_EXIT_INSTR_OFFSETS
	.align		4
        /*0170*/ 	.byte	0x04, 0x1c
        /*0172*/ 	.short	(.L_57 - .L_56)


	//   ....[0]....
.L_56:
        /*0174*/ 	.word	0x00001150


	//----- nvinfo : EIATTR_REQNTID
	.align		4
.L_57:
        /*0178*/ 	.byte	0x04, 0x10
        /*017a*/ 	.short	(.L_59 - .L_58)
.L_58:
        /*017c*/ 	.word	0x00000100
        /*0180*/ 	.word	0x00000001
        /*0184*/ 	.word	0x00000001


	//----- nvinfo : EIATTR_CBANK_PARAM_SIZE
	.align		4
.L_59:
        /*0188*/ 	.byte	0x03, 0x19
        /*018a*/ 	.short	0x00ac


	//----- nvinfo : EIATTR_PARAM_CBANK
	.align		4
        /*018c*/ 	.byte	0x04, 0x0a
        /*018e*/ 	.short	(.L_61 - .L_60)
	.align		4
.L_60:
        /*0190*/ 	.word	index@(.nv.constant0.triton_poi_fused_cat_53)
        /*0194*/ 	.short	0x0210
        /*0196*/ 	.short	0x00ac


	//----- nvinfo : EIATTR_SW_WAR
	.align		4
.L_61:
        /*0198*/ 	.byte	0x04, 0x36
        /*019a*/ 	.short	(.L_63 - .L_62)
.L_62:
        /*019c*/ 	.word	0x00000008
.L_63:


//--------------------- .nv.callgraph             --------------------------
	.section	.nv.callgraph,"",@"SHT_CUDA_CALLGRAPH"
	.align	4
	.sectionentsize	8
	.align		4
        /*0000*/ 	.word	0x00000000
	.align		4
        /*0004*/ 	.word	0xffffffff
	.align		4
        /*0008*/ 	.word	0x00000000
	.align		4
        /*000c*/ 	.word	0xfffffffe
	.align		4
        /*0010*/ 	.word	0x00000000
	.align		4
        /*0014*/ 	.word	0xfffffffd
	.align		4
        /*0018*/ 	.word	0x00000000
	.align		4
        /*001c*/ 	.word	0xfffffffc


//--------------------- .nv.constant4             --------------------------
	.section	.nv.constant4,"a",@progbits
	.align	8
	.align		8
.nv.constant4:
        /*0000*/ 	.dword	_$_str
	.align		8
        /*0008*/ 	.dword	_$_str_$_2


//--------------------- .text.triton_poi_fused_cat_53 --------------------------
	.section	.text.triton_poi_fused_cat_53,"ax",@progbits
	.align	128
        .global         triton_poi_fused_cat_53
        .type           triton_poi_fused_cat_53,@function
        .size           triton_poi_fused_cat_53,(.L_x_1 - triton_poi_fused_cat_53)
        .other          triton_poi_fused_cat_53,@"STO_CUDA_ENTRY STV_DEFAULT"
triton_poi_fused_cat_53:
.text.triton_poi_fused_cat_53:
[----:B------:R-:W-:Y:S01]  /*0000*/  LDC R1, c[0x0][0x28] ;  /* 0x00000a00ff017b82 */ /* 0x000fe20000000800 */
[----:B------:R-:W1:Y:S01]  /*0010*/  S2R R0, SR_TID.X ;  /* 0x0000000000007919 */ /* 0x000e620000002100 */
[----:B------:R-:W-:Y:S01]  /*0020*/  CS2R R14, SRZ ;  /* 0x00000000000e7805 */ /* 0x000fe2000001ff00 */
[----:B------:R-:W-:-:S05]  /*0030*/  ULDC.64 UR4, c[0x0][0x208] ;  /* 0x0000820000047ab9 */ /* 0x000fca0000000a00 */
[----:B------:R-:W2:Y:S01]  /*0040*/  LDC.64 R6, c[0x0][0x248] ;  /* 0x00009200ff067b82 */ /* 0x000ea20000000a00 */
[----:B------:R-:W3:Y:S01]  /*0050*/  S2R R3, SR_CTAID.X ;  /* 0x0000000000037919 */ /* 0x000ee20000002500 */
[----:B------:R-:W-:Y:S01]  /*0060*/  CS2R R34, SRZ ;  /* 0x0000000000227805 */ /* 0x000fe2000001ff00 */
[----:B------:R-:W-:Y:S01]  /*0070*/  ULDC.64 UR6, c[0x0][0x260] ;  /* 0x0000980000067ab9 */ /* 0x000fe20000000a00 */
[----:B------:R-:W-:-:S04]  /*0080*/  ULDC.64 UR8, c[0x0][0x288] ;  /* 0x0000a20000087ab9 */ /* 0x000fc80000000a00 */
[----:B------:R-:W4:Y:S08]  /*0090*/  LDC.64 R8, c[0x0][0x270] ;  /* 0x00009c00ff087b82 */ /* 0x000f300000000a00 */
[----:B------:R-:W5:Y:S08]  /*00a0*/  LDC.64 R10, c[0x0][0x298] ;  /* 0x0000a600ff0a7b82 */ /* 0x000f700000000a00 */
[----:B------:R-:W2:Y:S01]  /*00b0*/  LDC.64 R40, c[0x0][0x218] ;  /* 0x00008600ff287b82 */ /* 0x000ea20000000a00 */
[----:B-1----:R-:W-:-:S07]  /*00c0*/  IMAD.SHL.U32 R0, R0, 0x2, RZ ;  /* 0x0000000200007824 */ /* 0x002fce00078e00ff */
[----:B------:R-:W1:Y:S01]  /*00d0*/  LDC.64 R36, c[0x0][0x228] ;  /* 0x00008a00ff247b82 */ /* 0x000e620000000a00 */
[----:B------:R-:W-:-:S05]  /*00e0*/  LOP3.LUT R0, R0, 0x1fe, RZ, 0xc0, !PT ;  /* 0x000001fe00007812 */ /* 0x000fca00078ec0ff */
[----:B---3--:R-:W-:Y:S01]  /*00f0*/  IMAD R0, R3, 0x200, R0 ;  /* 0x0000020003007824 */ /* 0x008fe200078e0200 */
[----:B------:R-:W-:Y:S01]  /*0100*/  CS2R R22, SRZ ;  /* 0x0000000000167805 */ /* 0x000fe2000001ff00 */
[----:B------:R-:W3:Y:S02]  /*0110*/  LDC.64 R2, c[0x0][0x220] ;  /* 0x00008800ff027b82 */ /* 0x000ee40000000a00 */
[----:B------:R-:W-:-:S05]  /*0120*/  IMAD.HI R4, R0, 0x4ec4ec4f, RZ ;  /* 0x4ec4ec4f00047827 */ /* 0x000fca00078e02ff */
[----:B------:R-:W-:Y:S01]  /*0130*/  SHF.R.U32.HI R5, RZ, 0x1f, R4 ;  /* 0x0000001fff057819 */ /* 0x000fe20000011604 */
[----:B------:R-:W1:Y:S03]  /*0140*/  LDC.64 R24, c[0x0][0x230] ;  /* 0x00008c00ff187b82 */ /* 0x000e660000000a00 */
[----:B------:R-:W-:-:S05]  /*0150*/  LEA.HI.SX32 R13, R4, R5, 0x18 ;  /* 0x00000005040d7211 */ /* 0x000fca00078fc2ff */
[----:B------:R-:W-:-:S05]  /*0160*/  IMAD R39, R13, -0x340, R0 ;  /* 0xfffffcc00d277824 */ /* 0x000fca00078e0200 */
[C---:B------:R-:W-:Y:S01]  /*0170*/  ISETP.GE.AND P0, PT, R39.reuse, 0x80, PT ;  /* 0x000000802700780c */ /* 0x040fe20003f06270 */
[----:B---3--:R-:W-:-:S12]  /*0180*/  IMAD.WIDE R2, R39, 0x4, R2 ;  /* 0x0000000427027825 */ /* 0x008fd800078e0202 */
[----:B------:R3:W5:Y:S01]  /*0190*/  @!P0 LDG.E.EL.64 R14, desc[UR4][R2.64] ;  /* 0x00000004020e8981 */ /* 0x000762000c2e1b00 */
[C---:B------:R-:W-:Y:S02]  /*01a0*/  VIADD R4, R39.reuse, 0xffffff80 ;  /* 0xffffff8027047836 */ /* 0x040fe40000000000 */
[----:B--2---:R-:W-:-:S03]  /*01b0*/  IMAD.WIDE R6, R39, 0x4, R6 ;  /* 0x0000000427067825 */ /* 0x004fc600078e0206 */
[----:B------:R-:W-:Y:S01]  /*01c0*/  ISETP.GE.U32.AND P1, PT, R4, 0x140, PT ;  /* 0x000001400400780c */ /* 0x000fe20003f26070 */
[----:B------:R-:W-:-:S12]  /*01d0*/  VIADD R4, R39, 0xfffffe40 ;  /* 0xfffffe4027047836 */ /* 0x000fd80000000000 */
[----:B------:R2:W5:Y:S01]  /*01e0*/  @!P1 LDG.E.EL.64 R34, desc[UR4][R6.64+-0x200] ;  /* 0xfffe000406229981 */ /* 0x000562000c2e1b00 */
[----:B------:R-:W-:Y:S02]  /*01f0*/  ISETP.GE.U32.AND P3, PT, R4, 0x80, PT ;  /* 0x000000800400780c */ /* 0x000fe40003f66070 */
[----:B------:R-:W-:Y:S01]  /*0200*/  CS2R R4, SRZ ;  /* 0x0000000000047805 */ /* 0x000fe2000001ff00 */
[C---:B----4-:R-:W-:Y:S01]  /*0210*/  IMAD.WIDE R8, R39.reuse, 0x4, R8 ;  /* 0x0000000427087825 */ /* 0x050fe200078e0208 */
[C---:B------:R-:W-:Y:S02]  /*0220*/  ISETP.GT.AND P2, PT, R39.reuse, 0x23f, PT ;  /* 0x0000023f2700780c */ /* 0x040fe40003f44270 */
[----:B---3--:R-:W-:Y:S01]  /*0230*/  CS2R R2, SRZ ;  /* 0x0000000000027805 */ /* 0x008fe2000001ff00 */
[----:B-----5:R-:W-:Y:S01]  /*0240*/  IMAD.WIDE R10, R39, 0x4, R10 ;  /* 0x00000004270a7825 */ /* 0x020fe200078e020a */
[----:B--2---:R-:W2:Y:S05]  /*0250*/  LDC.64 R6, c[0x0][0x210] ;  /* 0x00008400ff067b82 */ /* 0x004eaa0000000a00 */
[----:B------:R3:W4:Y:S04]  /*0260*/  @!P3 LDG.E.EL.64 R4, desc[UR4][R8.64+-0x700] ;  /* 0xfff900040804b981 */ /* 0x000728000c2e1b00 */
[----:B------:R5:W4:Y:S01]  /*0270*/  @P2 LDG.E.EL.64 R2, desc[UR4][R10.64+-0x900] ;  /* 0xfff700040a022981 */ /* 0x000b22000c2e1b00 */
[----:B------:R-:W-:-:S02]  /*0280*/  IMAD.SHL.U32 R12, R13, 0x80, RZ ;  /* 0x000000800d0c7824 */ /* 0x000fc400078e00ff */
[C---:B------:R-:W-:Y:S02]  /*0290*/  IMAD R16, R13.reuse, 0x140, RZ ;  /* 0x000001400d107824 */ /* 0x040fe400078e02ff */
[----:B------:R-:W-:Y:S01]  /*02a0*/  IMAD.SHL.U32 R18, R13, 0x100, RZ ;  /* 0x000001000d127824 */ /* 0x000fe200078e00ff */
[----:B---3--:R-:W-:Y:S01]  /*02b0*/  SHF.R.S32.HI R9, RZ, 0x1f, R39 ;  /* 0x0000001fff097819 */ /* 0x008fe20000011427 */
[----:B------:R-:W-:Y:S01]  /*02c0*/  IMAD.IADD R45, R39, 0x1, R12 ;  /* 0x00000001272d7824 */ /* 0x000fe200078e020c */
[----:B------:R-:W-:Y:S02]  /*02d0*/  IADD3 R17, P6, R39, R12, RZ ;  /* 0x0000000c27117210 */ /* 0x000fe40007fde0ff */
[----:B------:R-:W-:Y:S02]  /*02e0*/  IADD3 R19, P5, R39, R16, RZ ;  /* 0x0000001027137210 */ /* 0x000fe40007fbe0ff */
[----:B------:R-:W-:Y:S02]  /*02f0*/  IADD3 R13, P4, R39, R18, RZ ;  /* 0x00000012270d7210 */ /* 0x000fe40007f9e0ff */
[----:B------:R-:W-:-:S02]  /*0300*/  LEA.HI.X.SX32 R20, R12, R9, 0x1, P6 ;  /* 0x000000090c147211 */ /* 0x000fc400030f0eff */
[----:B------:R-:W-:Y:S01]  /*0310*/  LEA R8, P6, R17, UR6, 0x2 ;  /* 0x0000000611087c11 */ /* 0x000fe2000f8c10ff */
[----:B--2---:R-:W-:Y:S01]  /*0320*/  IMAD.WIDE R44, R45, 0x4, R6 ;  /* 0x000000042d2c7825 */ /* 0x004fe200078e0206 */
[-C--:B------:R-:W-:Y:S01]  /*0330*/  LEA.HI.X.SX32 R16, R16, R9.reuse, 0x1, P5 ;  /* 0x0000000910107211 */ /* 0x080fe200028f0eff */
[----:B------:R-:W2:Y:S01]  /*0340*/  LDC.64 R6, c[0x0][0x240] ;  /* 0x00009000ff067b82 */ /* 0x000ea20000000a00 */
[----:B------:R-:W-:Y:S02]  /*0350*/  LEA.HI.X.SX32 R18, R18, R9, 0x1, P4 ;  /* 0x0000000912127211 */ /* 0x000fe400020f0eff */
[----:B------:R-:W-:Y:S01]  /*0360*/  LEA.HI.X R9, R17, UR7, R20, 0x2, P6 ;  /* 0x0000000711097c11 */ /* 0x000fe2000b0f1414 */
[----:B------:R-:W-:Y:S01]  /*0370*/  ULDC.64 UR6, c[0x0][0x238] ;  /* 0x00008e0000067ab9 */ /* 0x000fe20000000a00 */
[----:B------:R-:W-:Y:S02]  /*0380*/  LEA R42, P5, R13, UR8, 0x2 ;  /* 0x000000080d2a7c11 */ /* 0x000fe4000f8a10ff */
[----:B------:R-:W-:Y:S01]  /*0390*/  LEA R30, P4, R19, UR6, 0x2 ;  /* 0x00000006131e7c11 */ /* 0x000fe2000f8810ff */
[----:B------:R-:W3:Y:S01]  /*03a0*/  LDC.64 R20, c[0x0][0x250] ;  /* 0x00009400ff147b82 */ /* 0x000ee20000000a00 */
[----:B------:R-:W-:-:S02]  /*03b0*/  LEA.HI.X R43, R13, UR9, R18, 0x2, P5 ;  /* 0x000000090d2b7c11 */ /* 0x000fc4000a8f1412 */
[----:B------:R-:W-:Y:S02]  /*03c0*/  CS2R R26, SRZ ;  /* 0x00000000001a7805 */ /* 0x000fe4000001ff00 */
[----:B------:R-:W-:Y:S02]  /*03d0*/  LEA.HI.X R31, R19, UR7, R16, 0x2, P4 ;  /* 0x00000007131f7c11 */ /* 0x000fe4000a0f1410 */
[----:B------:R-:W-:Y:S01]  /*03e0*/  CS2R R16, SRZ ;  /* 0x0000000000107805 */ /* 0x000fe2000001ff00 */
[----:B------:R5:W4:Y:S01]  /*03f0*/  @!P3 LDG.E.EL.64 R22, desc[UR4][R8.64+-0x700] ;  /* 0xfff900040816b981 */ /* 0x000b22000c2e1b00 */
[C---:B-1----:R-:W-:Y:S01]  /*0400*/  IMAD.WIDE R36, R39.reuse, 0x4, R36 ;  /* 0x0000000427247825 */ /* 0x042fe200078e0224 */
[----:B0----5:R-:W-:Y:S01]  /*0410*/  CS2R R10, SRZ ;  /* 0x00000000000a7805 */ /* 0x021fe2000001ff00 */
[----:B------:R-:W0:Y:S01]  /*0420*/  LDC.64 R18, c[0x0][0x258] ;  /* 0x00009600ff127b82 */ /* 0x000e220000000a00 */
[----:B------:R-:W-:Y:S01]  /*0430*/  CS2R R32, SRZ ;  /* 0x0000000000207805 */ /* 0x000fe2000001ff00 */
[----:B------:R1:W5:Y:S04]  /*0440*/  @P2 LDG.E.EL.64 R16, desc[UR4][R42.64+-0x900] ;  /* 0xfff700042a102981 */ /* 0x000368000c2e1b00 */
[----:B------:R2:W5:Y:S01]  /*0450*/  @!P0 LDG.E.EL.64 R10, desc[UR4][R44.64] ;  /* 0x000000042c0a8981 */ /* 0x000562000c2e1b00 */
[----:B------:R-:W-:Y:S01]  /*0460*/  CS2R R8, SRZ ;  /* 0x0000000000087805 */ /* 0x000fe2000001ff00 */
[----:B------:R-:W3:Y:S02]  /*0470*/  LDC.64 R12, c[0x0][0x268] ;  /* 0x00009a00ff0c7b82 */ /* 0x000ee40000000a00 */
[----:B------:R-:W5:Y:S01]  /*0480*/  @!P1 LDG.E.EL.64 R32, desc[UR4][R30.64+-0x200] ;  /* 0xfffe00041e209981 */ /* 0x000f62000c2e1b00 */
[----:B-1----:R-:W-:-:S03]  /*0490*/  IMAD.WIDE R42, R39, 0x4, R40 ;  /* 0x00000004272a7825 */ /* 0x002fc600078e0228 */
[----:B------:R0:W5:Y:S02]  /*04a0*/  @!P0 LDG.E.EL.64 R8, desc[UR4][R36.64] ;  /* 0x0000000424088981 */ /* 0x000164000c2e1b00 */
[----:B------:R-:W1:Y:S02]  /*04b0*/  LDC.64 R40, c[0x0][0x278] ;  /* 0x00009e00ff287b82 */ /* 0x000e640000000a00 */
[----:B------:R3:W5:Y:S01]  /*04c0*/  @!P0 LDG.E.EL.64 R26, desc[UR4][R42.64] ;  /* 0x000000042a1a8981 */ /* 0x000762000c2e1b00 */
[----:B--2---:R-:W-:Y:S01]  /*04d0*/  IMAD.WIDE R44, R39, 0x4, R6 ;  /* 0x00000004272c7825 */ /* 0x004fe200078e0206 */
[----:B------:R-:W-:-:S03]  /*04e0*/  CS2R R6, SRZ ;  /* 0x0000000000067805 */ /* 0x000fc6000001ff00 */
[C---:B0-----:R-:W-:Y:S02]  /*04f0*/  IMAD.WIDE R36, R39.reuse, 0x4, R18 ;  /* 0x0000000427247825 */ /* 0x041fe400078e0212 */
[----:B------:R-:W0:Y:S02]  /*0500*/  LDC.64 R18, c[0x0][0x280] ;  /* 0x0000a000ff127b82 */ /* 0x000e240000000a00 */
[----:B---3--:R-:W-:Y:S01]  /*0510*/  IMAD.WIDE R42, R39, 0x4, R20 ;  /* 0x00000004272a7825 */ /* 0x008fe200078e0214 */
[----:B------:R-:W-:-:S04]  /*0520*/  CS2R R20, SRZ ;  /* 0x0000000000147805 */ /* 0x000fc8000001ff00 */
[----:B------:R1:W2:Y:S04]  /*0530*/  @!P1 LDG.E.EL.64 R6, desc[UR4][R42.64+-0x200] ;  /* 0xfffe00042a069981 */ /* 0x0002a8000c2e1b00 */
[----:B------:R3:W2:Y:S01]  /*0540*/  @!P1 LDG.E.EL.64 R20, desc[UR4][R36.64+-0x200] ;  /* 0xfffe000424149981 */ /* 0x0006a2000c2e1b00 */
[----:B------:R-:W-:Y:S01]  /*0550*/  CS2R R30, SRZ ;  /* 0x00000000001e7805 */ /* 0x000fe2000001ff00 */
[----:B-1----:R-:W-:Y:S01]  /*0560*/  IMAD.WIDE R42, R39, 0x4, R40 ;  /* 0x00000004272a7825 */ /* 0x002fe200078e0228 */
[----:B------:R-:W-:-:S04]  /*0570*/  CS2R R28, SRZ ;  /* 0x00000000001c7805 */ /* 0x000fc8000001ff00 */
[----:B------:R1:W2:Y:S01]  /*0580*/  @!P1 LDG.E.EL.64 R30, desc[UR4][R44.64+-0x200] ;  /* 0xfffe00042c1e9981 */ /* 0x0002a2000c2e1b00 */
[----:B---3--:R-:W3:Y:S01]  /*0590*/  LDC.64 R36, c[0x0][0x290] ;  /* 0x0000a400ff247b82 */ /* 0x008ee20000000a00 */
[----:B------:R-:W-:-:S05]  /*05a0*/  IMAD.WIDE R24, R39, 0x4, R24 ;  /* 0x0000000427187825 */ /* 0x000fca00078e0218 */
[----:B------:R1:W2:Y:S02]  /*05b0*/  @!P0 LDG.E.EL.64 R28, desc[UR4][R24.64] ;  /* 0x00000004181c8981 */ /* 0x0002a4000c2e1b00 */
[----:B-1----:R-:W-:Y:S01]  /*05c0*/  IMAD.WIDE R44, R39, 0x4, R12 ;  /* 0x00000004272c7825 */ /* 0x002fe200078e020c */
[----:B------:R-:W-:-:S06]  /*05d0*/  CS2R R12, SRZ ;  /* 0x00000000000c7805 */ /* 0x000fcc000001ff00 */
[----:B------:R0:W2:Y:S01]  /*05e0*/  @!P3 LDG.E.EL.64 R12, desc[UR4][R42.64+-0x700] ;  /* 0xfff900042a0cb981 */ /* 0x0000a2000c2e1b00 */
[----:B------:R-:W-:-:S06]  /*05f0*/  CS2R R24, SRZ ;  /* 0x0000000000187805 */ /* 0x000fcc000001ff00 */
[----:B------:R3:W2:Y:S01]  /*0600*/  @!P3 LDG.E.EL.64 R24, desc[UR4][R44.64+-0x700] ;  /* 0xfff900042c18b981 */ /* 0x0006a2000c2e1b00 */
[----:B0-----:R-:W-:-:S04]  /*0610*/  IMAD.WIDE R42, R39, 0x4, R18 ;  /* 0x00000004272a7825 */ /* 0x001fc800078e0212 */
[----:B---3--:R-:W-:-:S04]  /*0620*/  IMAD.WIDE R44, R39, 0x4, R36 ;  /* 0x00000004272c7825 */ /* 0x008fc800078e0224 */
[----:B------:R-:W-:Y:S01]  /*0630*/  IMAD.MOV.U32 R36, RZ, RZ, 0x3e800000 ;  /* 0x3e800000ff247424 */ /* 0x000fe200078e00ff */
[----:B------:R-:W-:-:S05]  /*0640*/  SEL R14, R14, RZ, !P0 ;  /* 0x000000ff0e0e7207 */ /* 0x000fca0004000000 */
[----:B------:R-:W-:Y:S01]  /*0650*/  FADD R38, R14, 9.9999997473787516356e-06 ;  /* 0x3727c5ac0e267421 */ /* 0x000fe20000000000 */
[----:B------:R-:W-:-:S05]  /*0660*/  SEL R15, R15, RZ, !P0 ;  /* 0x000000ff0f0f7207 */ /* 0x000fca0004000000 */
[----:B------:R-:W0:Y:S01]  /*0670*/  MUFU.SQRT R38, R38 ;  /* 0x0000002600267308 */ /* 0x000e220000002000 */
[----:B------:R-:W-:-:S07]  /*0680*/  FADD R40, R15, 9.9999997473787516356e-06 ;  /* 0x3727c5ac0f287421 */ /* 0x000fce0000000000 */
[----:B------:R-:W1:Y:S01]  /*0690*/  MUFU.SQRT R40, R40 ;  /* 0x0000002800287308 */ /* 0x000e620000002000 */
[----:B------:R-:W-:Y:S02]  /*06a0*/  SEL R34, R34, RZ, !P1 ;  /* 0x000000ff22227207 */ /* 0x000fe40004800000 */
[----:B0-----:R-:W-:Y:S02]  /*06b0*/  FSETP.GT.AND P5, PT, R38, 8.50705917302346158658e+37, PT ;  /* 0x7e8000002600780b */ /* 0x001fe40003fa4000 */
[----:B------:R-:W-:Y:S01]  /*06c0*/  CS2R R14, SRZ ;  /* 0x00000000000e7805 */ /* 0x000fe2000001ff00 */
[----:B------:R-:W-:Y:S01]  /*06d0*/  FADD R34, R34, 9.9999997473787516356e-06 ;  /* 0x3727c5ac22227421 */ /* 0x000fe20000000000 */
[----:B------:R-:W-:-:S04]  /*06e0*/  FSETP.GEU.AND P4, PT, R38, 1.175494350822287508e-38, PT ;  /* 0x008000002600780b */ /* 0x000fc80003f8e000 */
[----:B------:R0:W3:Y:S01]  /*06f0*/  @!P3 LDG.E.EL.64 R14, desc[UR4][R42.64+-0x700] ;  /* 0xfff900042a0eb981 */ /* 0x0000e2000c2e1b00 */
[----:B-1----:R-:W-:Y:S01]  /*0700*/  FSETP.GT.AND P6, PT, R40, 8.50705917302346158658e+37, PT ;  /* 0x7e8000002800780b */ /* 0x002fe20003fc4000 */
[----:B------:R-:W1:Y:S03]  /*0710*/  MUFU.SQRT R34, R34 ;  /* 0x0000002200227308 */ /* 0x000e660000002000 */
[----:B------:R-:W-:Y:S01]  /*0720*/  @P5 FMUL R38, R38, 0.25 ;  /* 0x3e80000026265820 */ /* 0x000fe20000400000 */
[----:B0-----:R-:W-:Y:S02]  /*0730*/  FSEL R43, R36, 1, P5 ;  /* 0x3f800000242b7808 */ /* 0x001fe40002800000 */
[----:B------:R-:W-:Y:S02]  /*0740*/  FSETP.GEU.AND P5, PT, R40, 1.175494350822287508e-38, PT ;  /* 0x008000002800780b */ /* 0x000fe40003fae000 */
[----:B------:R-:W-:-:S04]  /*0750*/  SEL R35, R35, RZ, !P1 ;  /* 0x000000ff23237207 */ /* 0x000fc80004800000 */
[----:B------:R-:W-:Y:S01]  /*0760*/  @P6 FMUL R40, R40, 0.25 ;  /* 0x3e80000028286820 */ /* 0x000fe20000400000 */
[----:B------:R-:W-:Y:S01]  /*0770*/  FADD R35, R35, 9.9999997473787516356e-06 ;  /* 0x3727c5ac23237421 */ /* 0x000fe20000000000 */
[----:B------:R-:W-:Y:S01]  /*0780*/  FSEL R37, R36, 1, P6 ;  /* 0x3f80000024257808 */ /* 0x000fe20003000000 */
[----:B------:R-:W-:Y:S01]  /*0790*/  @!P4 FMUL R38, R38, 16777216 ;  /* 0x4b8000002626c820 */ /* 0x000fe20000400000 */
[----:B------:R-:W-:-:S03]  /*07a0*/  @!P4 FMUL R43, R43, 16777216 ;  /* 0x4b8000002b2bc820 */ /* 0x000fc60000400000 */
[----:B------:R-:W-:Y:S01]  /*07b0*/  @!P5 FMUL R40, R40, 16777216 ;  /* 0x4b8000002828d820 */ /* 0x000fe20000400000 */
[----:B------:R-:W0:Y:S01]  /*07c0*/  MUFU.SQRT R35, R35 ;  /* 0x0000002300237308 */ /* 0x000e220000002000 */
[----:B-1----:R-:W-:Y:S02]  /*07d0*/  FSETP.GT.AND P4, PT, R34, 8.50705917302346158658e+37, PT ;  /* 0x7e8000002200780b */ /* 0x002fe40003f84000 */
[----:B----4-:R-:W-:Y:S01]  /*07e0*/  SEL R4, R4, RZ, !P3 ;  /* 0x000000ff04047207 */ /* 0x010fe20005800000 */
[----:B------:R-:W-:-:S04]  /*07f0*/  @!P5 FMUL R37, R37, 16777216 ;  /* 0x4b8000002525d820 */ /* 0x000fc80000400000 */
[----:B------:R-:W1:Y:S01]  /*0800*/  MUFU.RCP R42, R40 ;  /* 0x00000028002a7308 */ /* 0x000e620000001000 */
[----:B------:R-:W-:Y:S01]  /*0810*/  FSETP.GEU.AND P5, PT, R34, 1.175494350822287508e-38, PT ;  /* 0x008000002200780b */ /* 0x000fe20003fae000 */
[----:B------:R-:W-:Y:S01]  /*0820*/  FADD R4, R4, 9.9999997473787516356e-06 ;  /* 0x3727c5ac04047421 */ /* 0x000fe20000000000 */
[----:B------:R-:W-:-:S03]  /*0830*/  SEL R5, R5, RZ, !P3 ;  /* 0x000000ff05057207 */ /* 0x000fc60005800000 */
[----:B------:R-:W-:Y:S01]  /*0840*/  @P4 FMUL R34, R34, 0.25 ;  /* 0x3e80000022224820 */ /* 0x000fe20000400000 */
[C---:B0-----:R-:W-:Y:S01]  /*0850*/  FSETP.GT.AND P6, PT, R35.reuse, 8.50705917302346158658e+37, PT ;  /* 0x7e8000002300780b */ /* 0x041fe20003fc4000 */
[----:B------:R-:W0:Y:S01]  /*0860*/  MUFU.SQRT R4, R4 ;  /* 0x0000000400047308 */ /* 0x000e220000002000 */
[----:B------:R-:W-:Y:S02]  /*0870*/  FSEL R41, R36, 1, P4 ;  /* 0x3f80000024297808 */ /* 0x000fe40002000000 */
[----:B------:R-:W-:Y:S01]  /*0880*/  FSETP.GEU.AND P4, PT, R35, 1.175494350822287508e-38, PT ;  /* 0x008000002300780b */ /* 0x000fe20003f8e000 */
[----:B-1----:R-:W-:Y:S01]  /*0890*/  FMUL R42, R42, R37 ;  /* 0x000000252a2a7220 */ /* 0x002fe20000400000 */
[----:B------:R-:W-:Y:S01]  /*08a0*/  FADD R37, R5, 9.9999997473787516356e-06 ;  /* 0x3727c5ac05257421 */ /* 0x000fe20000000000 */
[----:B------:R-:W-:Y:S01]  /*08b0*/  @!P5 FMUL R34, R34, 16777216 ;  /* 0x4b8000002222d820 */ /* 0x000fe20000400000 */
[----:B------:R-:W-:-:S04]  /*08c0*/  @!P5 FMUL R41, R41, 16777216 ;  /* 0x4b8000002929d820 */ /* 0x000fc80000400000 */
[----:B------:R-:W1:Y:S01]  /*08d0*/  MUFU.SQRT R37, R37 ;  /* 0x0000002500257308 */ /* 0x000e620000002000 */
[----:B------:R-:W-:Y:S01]  /*08e0*/  @P6 FMUL R35, R35, 0.25 ;  /* 0x3e80000023236820 */ /* 0x000fe20000400000 */
[----:B0-----:R-:W-:-:S06]  /*08f0*/  FSETP.GT.AND P5, PT, R4, 8.50705917302346158658e+37, PT ;  /* 0x7e8000000400780b */ /* 0x001fcc0003fa4000 */
[----:B------:R-:W0:Y:S01]  /*0900*/  MUFU.RCP R34, R34 ;  /* 0x0000002200227308 */ /* 0x000e220000001000 */
[----:B------:R-:W-:Y:S01]  /*0910*/  @!P4 FMUL R35, R35, 16777216 ;  /* 0x4b8000002323c820 */ /* 0x000fe20000400000 */
[----:B------:R-:W-:Y:S02]  /*0920*/  FSEL R5, R36, 1, P6 ;  /* 0x3f80000024057808 */ /* 0x000fe40003000000 */
[----:B------:R-:W-:Y:S02]  /*0930*/  FSETP.GEU.AND P6, PT, R4, 1.175494350822287508e-38, PT ;  /* 0x008000000400780b */ /* 0x000fe40003fce000 */
[----:B------:R-:W-:Y:S02]  /*0940*/  SEL R2, R2, RZ, P2 ;  /* 0x000000ff02027207 */ /* 0x000fe40001000000 */
[----:B------:R-:W4:Y:S01]  /*0950*/  MUFU.RCP R40, R35 ;  /* 0x0000002300287308 */ /* 0x000f220000001000 */
[----:B------:R-:W-:Y:S01]  /*0960*/  @!P4 FMUL R5, R5, 16777216 ;  /* 0x4b8000000505c820 */ /* 0x000fe20000400000 */
[----:B-1----:R-:W-:Y:S01]  /*0970*/  FSETP.GT.AND P4, PT, R37, 8.50705917302346158658e+37, PT ;  /* 0x7e8000002500780b */ /* 0x002fe20003f84000 */
[----:B------:R-:W-:Y:S01]  /*0980*/  @P5 FMUL R4, R4, 0.25 ;  /* 0x3e80000004045820 */ /* 0x000fe20000400000 */
[----:B0-----:R-:W-:Y:S01]  /*0990*/  FMUL R41, R34, R41 ;  /* 0x0000002922297220 */ /* 0x001fe20000400000 */
[----:B------:R-:W-:Y:S01]  /*09a0*/  FADD R34, R2, 9.9999997473787516356e-06 ;  /* 0x3727c5ac02227421 */ /* 0x000fe20000000000 */
[----:B------:R-:W-:-:S02]  /*09b0*/  FSEL R2, R36, 1, P5 ;  /* 0x3f80000024027808 */ /* 0x000fc40002800000 */
[----:B------:R-:W0:Y:S01]  /*09c0*/  MUFU.RCP R38, R38 ;  /* 0x0000002600267308 */ /* 0x000e220000001000 */
[----:B------:R-:W-:Y:S01]  /*09d0*/  FSETP.GEU.AND P5, PT, R37, 1.175494350822287508e-38, PT ;  /* 0x008000002500780b */ /* 0x000fe20003fae000 */
[----:B------:R-:W-:Y:S01]  /*09e0*/  @!P6 FMUL R4, R4, 16777216 ;  /* 0x4b8000000404e820 */ /* 0x000fe20000400000 */
[----:B------:R-:W-:Y:S01]  /*09f0*/  SEL R3, R3, RZ, P2 ;  /* 0x000000ff03037207 */ /* 0x000fe20001000000 */
[----:B----4-:R-:W-:-:S03]  /*0a00*/  FMUL R40, R40, R5 ;  /* 0x0000000528287220 */ /* 0x010fc60000400000 */
[----:B------:R-:W-:Y:S01]  /*0a10*/  @P4 FMUL R37, R37, 0.25 ;  /* 0x3e80000025254820 */ /* 0x000fe20000400000 */
[----:B------:R-:W1:Y:S01]  /*0a20*/  MUFU.SQRT R35, R34 ;  /* 0x0000002200237308 */ /* 0x000e620000002000 */
[----:B------:R-:W-:-:S07]  /*0a30*/  FADD R3, R3, 9.9999997473787516356e-06 ;  /* 0x3727c5ac03037421 */ /* 0x000fce0000000000 */
[----:B------:R-:W4:Y:S01]  /*0a40*/  MUFU.RCP R5, R4 ;  /* 0x0000000400057308 */ /* 0x000f220000001000 */
[----:B------:R-:W-:Y:S01]  /*0a50*/  @!P5 FMUL R37, R37, 16777216 ;  /* 0x4b8000002525d820 */ /* 0x000fe20000400000 */
[----:B0-----:R-:W-:Y:S01]  /*0a60*/  FMUL R43, R38, R43 ;  /* 0x0000002b262b7220 */ /* 0x001fe20000400000 */
[----:B------:R-:W-:-:S05]  /*0a70*/  @!P6 FMUL R2, R2, 16777216 ;  /* 0x4b8000000202e820 */ /* 0x000fca0000400000 */
[----:B------:R-:W0:Y:S01]  /*0a80*/  MUFU.SQRT R38, R3 ;  /* 0x0000000300267308 */ /* 0x000e220000002000 */
[----:B-1----:R-:W-:-:S07]  /*0a90*/  FSETP.GT.AND P6, PT, R35, 8.50705917302346158658e+37, PT ;  /* 0x7e8000002300780b */ /* 0x002fce0003fc4000 */
[----:B------:R-:W1:Y:S01]  /*0aa0*/  MUFU.RCP R37, R37 ;  /* 0x0000002500257308 */ /* 0x000e620000001000 */
[----:B----4-:R-:W-:Y:S01]  /*0ab0*/  FMUL R5, R5, R2 ;  /* 0x0000000205057220 */ /* 0x010fe20000400000 */
[----:B------:R-:W-:-:S05]  /*0ac0*/  FSEL R2, R36, 1, P4 ;  /* 0x3f80000024027808 */ /* 0x000fca0002000000 */
[----:B------:R-:W-:Y:S01]  /*0ad0*/  @!P5 FMUL R2, R2, 16777216 ;  /* 0x4b8000000202d820 */ /* 0x000fe20000400000 */
[----:B0-----:R-:W-:Y:S02]  /*0ae0*/  FSETP.GT.AND P5, PT, R38, 8.50705917302346158658e+37, PT ;  /* 0x7e8000002600780b */ /* 0x001fe40003fa4000 */
[C---:B------:R-:W-:Y:S01]  /*0af0*/  FSETP.GEU.AND P4, PT, R35.reuse, 1.175494350822287508e-38, PT ;  /* 0x008000002300780b */ /* 0x040fe20003f8e000 */
[----:B------:R-:W-:Y:S01]  /*0b00*/  @P6 FMUL R35, R35, 0.25 ;  /* 0x3e80000023236820 */ /* 0x000fe20000400000 */
[----:B-1----:R-:W-:Y:S01]  /*0b10*/  FMUL R4, R37, R2 ;  /* 0x0000000225047220 */ /* 0x002fe20000400000 */
[----:B------:R-:W-:Y:S02]  /*0b20*/  FSEL R2, R36, 1, P6 ;  /* 0x3f80000024027808 */ /* 0x000fe40003000000 */
[----:B------:R-:W-:-:S06]  /*0b30*/  FSETP.GEU.AND P6, PT, R38, 1.175494350822287508e-38, PT ;  /* 0x008000002600780b */ /* 0x000fcc0003fce000 */
[----:B------:R-:W-:Y:S02]  /*0b40*/  @P5 FMUL R38, R38, 0.25 ;  /* 0x3e80000026265820 */ /* 0x000fe40000400000 */
[----:B------:R-:W-:-:S05]  /*0b50*/  @!P4 FMUL R35, R35, 16777216 ;  /* 0x4b8000002323c820 */ /* 0x000fca0000400000 */
[----:B------:R-:W-:Y:S01]  /*0b60*/  @!P6 FMUL R38, R38, 16777216 ;  /* 0x4b8000002626e820 */ /* 0x000fe20000400000 */
[----:B------:R-:W0:Y:S01]  /*0b70*/  MUFU.RCP R3, R35 ;  /* 0x0000002300037308 */ /* 0x000e220000001000 */
[----:B------:R-:W-:-:S07]  /*0b80*/  FSEL R37, R36, 1, P5 ;  /* 0x3f80000024257808 */ /* 0x000fce0002800000 */
[----:B------:R-:W1:Y:S01]  /*0b90*/  MUFU.RCP R38, R38 ;  /* 0x0000002600267308 */ /* 0x000e620000001000 */
[----:B------:R-:W-:Y:S01]  /*0ba0*/  CS2R R18, SRZ ;  /* 0x0000000000127805 */ /* 0x000fe2000001ff00 */
[----:B------:R-:W-:Y:S01]  /*0bb0*/  @!P4 FMUL R2, R2, 16777216 ;  /* 0x4b8000000202c820 */ /* 0x000fe20000400000 */
[----:B------:R-:W-:-:S03]  /*0bc0*/  @!P6 FMUL R37, R37, 16777216 ;  /* 0x4b8000002525e820 */ /* 0x000fc60000400000 */
[----:B0-----:R-:W-:Y:S01]  /*0bd0*/  FMUL R3, R3, R2 ;  /* 0x0000000203037220 */ /* 0x001fe20000400000 */
[----:B------:R0:W4:Y:S01]  /*0be0*/  @P2 LDG.E.EL.64 R18, desc[UR4][R44.64+-0x900] ;  /* 0xfff700042c122981 */ /* 0x000122000c2e1b00 */
[----:B-1----:R-:W-:Y:S02]  /*0bf0*/  FMUL R2, R38, R37 ;  /* 0x0000002526027220 */ /* 0x002fe40000400000 */
[----:B------:R-:W1:Y:S08]  /*0c00*/  LDC.64 R36, c[0x0][0x2a8] ;  /* 0x0000aa00ff247b82 */ /* 0x000e700000000a00 */
[----:B0-----:R-:W0:Y:S01]  /*0c10*/  LDC.64 R44, c[0x0][0x2a0] ;  /* 0x0000a800ff2c7b82 */ /* 0x001e220000000a00 */
[----:B------:R-:W-:Y:S01]  /*0c20*/  CS2R R34, SRZ ;  /* 0x0000000000227805 */ /* 0x000fe2000001ff00 */
[----:B-1----:R-:W-:-:S04]  /*0c30*/  IMAD.WIDE R36, R39, 0x4, R36 ;  /* 0x0000000427247825 */ /* 0x002fc800078e0224 */
[----:B0-----:R-:W-:Y:S01]  /*0c40*/  IMAD.WIDE R44, R39, 0x4, R44 ;  /* 0x00000004272c7825 */ /* 0x001fe200078e022c */
[----:B------:R-:W-:-:S04]  /*0c50*/  CS2R R38, SRZ ;  /* 0x0000000000267805 */ /* 0x000fc8000001ff00 */
[----:B------:R-:W4:Y:S04]  /*0c60*/  @P2 LDG.E.EL.64 R34, desc[UR4][R44.64+-0x900] ;  /* 0xfff700042c222981 */ /* 0x000f28000c2e1b00 */
[----:B------:R0:W4:Y:S01]  /*0c70*/  @P2 LDG.E.EL.64 R38, desc[UR4][R36.64+-0x900] ;  /* 0xfff7000424262981 */ /* 0x000122000c2e1b00 */
[----:B-----5:R-:W-:Y:S02]  /*0c80*/  SEL R10, R10, RZ, !P0 ;  /* 0x000000ff0a0a7207 */ /* 0x020fe40004000000 */
[----:B0-----:R-:W-:Y:S02]  /*0c90*/  SEL R36, R27, RZ, !P0 ;  /* 0x000000ff1b247207 */ /* 0x001fe40004000000 */
[----:B------:R-:W-:Y:S02]  /*0ca0*/  SEL R27, R26, RZ, !P0 ;  /* 0x000000ff1a1b7207 */ /* 0x000fe40004000000 */
[----:B--2---:R-:W-:-:S03]  /*0cb0*/  SEL R26, R31, RZ, !P1 ;  /* 0x000000ff1f1a7207 */ /* 0x004fc60004800000 */
[----:B------:R-:W-:Y:S01]  /*0cc0*/  FADD R10, R10, -R27 ;  /* 0x8000001b0a0a7221 */ /* 0x000fe20000000000 */
[----:B------:R-:W-:Y:S02]  /*0cd0*/  SEL R27, R33, RZ, !P1 ;  /* 0x000000ff211b7207 */ /* 0x000fe40004800000 */
[----:B------:R-:W-:Y:S02]  /*0ce0*/  SEL R11, R11, RZ, !P0 ;  /* 0x000000ff0b0b7207 */ /* 0x000fe40004000000 */
[----:B------:R-:W-:Y:S02]  /*0cf0*/  SEL R32, R32, RZ, !P1 ;  /* 0x000000ff20207207 */ /* 0x000fe40004800000 */
[----:B------:R-:W-:Y:S01]  /*0d00*/  SEL R33, R30, RZ, !P1 ;  /* 0x000000ff1e217207 */ /* 0x000fe20004800000 */
[----:B------:R-:W-:Y:S01]  /*0d10*/  FADD R27, R27, -R26 ;  /* 0x8000001a1b1b7221 */ /* 0x000fe20000000000 */
[----:B------:R-:W-:Y:S01]  /*0d20*/  FADD R11, R11, -R36 ;  /* 0x800000240b0b7221 */ /* 0x000fe20000000000 */
[----:B------:R-:W-:Y:S01]  /*0d30*/  FMUL R43, R43, R10 ;  /* 0x0000000a2b2b7220 */ /* 0x000fe20000400000 */
[----:B------:R-:W-:Y:S01]  /*0d40*/  SEL R26, R25, RZ, !P3 ;  /* 0x000000ff191a7207 */ /* 0x000fe20005800000 */
[----:B------:R-:W-:Y:S01]  /*0d50*/  FADD R10, R32, -R33 ;  /* 0x80000021200a7221 */ /* 0x000fe20000000000 */
[----:B------:R-:W-:Y:S01]  /*0d60*/  SEL R23, R23, RZ, !P3 ;  /* 0x000000ff17177207 */ /* 0x000fe20005800000 */
[----:B------:R-:W-:-:S02]  /*0d70*/  FMUL R42, R42, R11 ;  /* 0x0000000b2a2a7220 */ /* 0x000fc40000400000 */
[----:B------:R-:W-:Y:S01]  /*0d80*/  FMUL R41, R41, R10 ;  /* 0x0000000a29297220 */ /* 0x000fe20000400000 */
[----:B------:R-:W-:Y:S01]  /*0d90*/  SEL R10, R22, RZ, !P3 ;  /* 0x000000ff160a7207 */ /* 0x000fe20005800000 */
[----:B------:R-:W-:Y:S01]  /*0da0*/  FADD R11, R23, -R26 ;  /* 0x8000001a170b7221 */ /* 0x000fe20000000000 */
[----:B------:R-:W-:Y:S02]  /*0db0*/  SEL R23, R24, RZ, !P3 ;  /* 0x000000ff18177207 */ /* 0x000fe40005800000 */
[----:B------:R-:W-:Y:S02]  /*0dc0*/  SEL R16, R16, RZ, P2 ;  /* 0x000000ff10107207 */ /* 0x000fe40001000000 */
[----:B------:R-:W-:Y:S01]  /*0dd0*/  SEL R17, R17, RZ, P2 ;  /* 0x000000ff11117207 */ /* 0x000fe20001000000 */
[----:B------:R-:W-:Y:S01]  /*0de0*/  FADD R10, R10, -R23 ;  /* 0x800000170a0a7221 */ /* 0x000fe20000000000 */
[----:B------:R-:W-:Y:S01]  /*0df0*/  FMUL R4, R4, R11 ;  /* 0x0000000b04047220 */ /* 0x000fe20000400000 */
[----:B------:R-:W-:-:S02]  /*0e00*/  SEL R11, R12, RZ, !P3 ;  /* 0x000000ff0c0b7207 */ /* 0x000fc40005800000 */
[----:B------:R-:W-:Y:S01]  /*0e10*/  FMUL R10, R5, R10 ;  /* 0x0000000a050a7220 */ /* 0x000fe20000400000 */
[----:B------:R-:W-:Y:S01]  /*0e20*/  SEL R13, R13, RZ, !P3 ;  /* 0x000000ff0d0d7207 */ /* 0x000fe20005800000 */
[----:B------:R-:W-:Y:S01]  /*0e30*/  FMUL R27, R40, R27 ;  /* 0x0000001b281b7220 */ /* 0x000fe20000400000 */
[----:B------:R-:W-:Y:S02]  /*0e40*/  SEL R6, R6, RZ, !P1 ;  /* 0x000000ff06067207 */ /* 0x000fe40004800000 */
[----:B------:R-:W-:Y:S02]  /*0e50*/  SEL R8, R8, RZ, !P0 ;  /* 0x000000ff08087207 */ /* 0x000fe40004000000 */
[----:B------:R-:W-:Y:S02]  /*0e60*/  SEL R31, R28, RZ, !P0 ;  /* 0x000000ff1c1f7207 */ /* 0x000fe40004000000 */
[----:B------:R-:W-:-:S03]  /*0e70*/  SEL R9, R9, RZ, !P0 ;  /* 0x000000ff09097207 */ /* 0x000fc60004000000 */
[----:B------:R-:W-:Y:S01]  /*0e80*/  FFMA R8, R8, R43, R31 ;  /* 0x0000002b08087223 */ /* 0x000fe2000000001f */
[----:B---3--:R-:W-:Y:S02]  /*0e90*/  SEL R12, R15, RZ, !P3 ;  /* 0x000000ff0f0c7207 */ /* 0x008fe40005800000 */
[----:B------:R-:W-:-:S03]  /*0ea0*/  SEL R14, R14, RZ, !P3 ;  /* 0x000000ff0e0e7207 */ /* 0x000fc60005800000 */
[----:B------:R-:W-:Y:S02]  /*0eb0*/  FFMA R4, R13, R4, R12 ;  /* 0x000000040d047223 */ /* 0x000fe4000000000c */
[----:B------:R-:W-:-:S05]  /*0ec0*/  FFMA R10, R11, R10, R14 ;  /* 0x0000000a0b0a7223 */ /* 0x000fca000000000e */
[----:B------:R-:W-:-:S04]  /*0ed0*/  FSETP.GEU.AND P4, PT, R10, RZ, PT ;  /* 0x000000ff0a00720b */ /* 0x000fc80003f8e000 */
[----:B------:R-:W-:Y:S02]  /*0ee0*/  FSEL R10, R10, RZ, P4 ;  /* 0x000000ff0a0a7208 */ /* 0x000fe40002000000 */
[----:B----4-:R-:W-:Y:S02]  /*0ef0*/  SEL R25, R18, RZ, P2 ;  /* 0x000000ff12197207 */ /* 0x010fe40001000000 */
[----:B------:R-:W-:-:S03]  /*0f00*/  SEL R22, R19, RZ, P2 ;  /* 0x000000ff13167207 */ /* 0x000fc60001000000 */
[----:B------:R-:W-:Y:S02]  /*0f10*/  FADD R16, R16, -R25 ;  /* 0x8000001910107221 */ /* 0x000fe40000000000 */
[----:B------:R-:W-:Y:S02]  /*0f20*/  FADD R5, R17, -R22 ;  /* 0x8000001611057221 */ /* 0x000fe40000000000 */
[----:B------:R-:W-:Y:S02]  /*0f30*/  FMUL R3, R3, R16 ;  /* 0x0000001003037220 */ /* 0x000fe40000400000 */
[----:B------:R-:W-:Y:S01]  /*0f40*/  FMUL R2, R2, R5 ;  /* 0x0000000502027220 */ /* 0x000fe20000400000 */
[----:B------:R-:W-:Y:S02]  /*0f50*/  SEL R18, R7, RZ, !P1 ;  /* 0x000000ff07127207 */ /* 0x000fe40004800000 */
[----:B------:R-:W-:Y:S02]  /*0f60*/  SEL R7, R21, RZ, !P1 ;  /* 0x000000ff15077207 */ /* 0x000fe40004800000 */
[----:B------:R-:W-:-:S03]  /*0f70*/  SEL R5, R20, RZ, !P1 ;  /* 0x000000ff14057207 */ /* 0x000fc60004800000 */
[----:B------:R-:W-:Y:S02]  /*0f80*/  FFMA R7, R18, R27, R7 ;  /* 0x0000001b12077223 */ /* 0x000fe40000000007 */
[----:B------:R-:W-:Y:S01]  /*0f90*/  FFMA R41, R6, R41, R5 ;  /* 0x0000002906297223 */ /* 0x000fe20000000005 */
[----:B------:R-:W-:Y:S02]  /*0fa0*/  SEL R15, R34, RZ, P2 ;  /* 0x000000ff220f7207 */ /* 0x000fe40001000000 */
[----:B------:R-:W-:Y:S02]  /*0fb0*/  SEL R38, R38, RZ, P2 ;  /* 0x000000ff26267207 */ /* 0x000fe40001000000 */
[----:B------:R-:W-:Y:S02]  /*0fc0*/  SEL R16, R35, RZ, P2 ;  /* 0x000000ff23107207 */ /* 0x000fe40001000000 */
[----:B------:R-:W-:Y:S01]  /*0fd0*/  SEL R39, R39, RZ, P2 ;  /* 0x000000ff27277207 */ /* 0x000fe20001000000 */
[----:B------:R-:W-:-:S04]  /*0fe0*/  FFMA R38, R15, R3, R38 ;  /* 0x000000030f267223 */ /* 0x000fc80000000026 */
[----:B------:R-:W-:Y:S01]  /*0ff0*/  FFMA R39, R16, R2, R39 ;  /* 0x0000000210277223 */ /* 0x000fe20000000027 */
[C---:B------:R-:W-:Y:S01]  /*1000*/  FSETP.GEU.AND P6, PT, R38.reuse, RZ, PT ;  /* 0x000000ff2600720b */ /* 0x040fe20003fce000 */
[----:B------:R-:W0:Y:S03]  /*1010*/  LDC.64 R2, c[0x0][0x2b0] ;  /* 0x0000ac00ff027b82 */ /* 0x000e260000000a00 */
[----:B------:R-:W-:Y:S02]  /*1020*/  FSEL R38, R38, RZ, P6 ;  /* 0x000000ff26267208 */ /* 0x000fe40003000000 */
[C---:B------:R-:W-:Y:S02]  /*1030*/  FSETP.GEU.AND P6, PT, R4.reuse, RZ, PT ;  /* 0x000000ff0400720b */ /* 0x040fe40003fce000 */
[----:B------:R-:W-:Y:S02]  /*1040*/  FSETP.GEU.AND P5, PT, R39, RZ, PT ;  /* 0x000000ff2700720b */ /* 0x000fe40003fae000 */
[----:B------:R-:W-:-:S02]  /*1050*/  FSEL R11, R4, RZ, P6 ;  /* 0x000000ff040b7208 */ /* 0x000fc40003000000 */
[----:B------:R-:W-:Y:S02]  /*1060*/  FSEL R39, R39, RZ, P5 ;  /* 0x000000ff27277208 */ /* 0x000fe40002800000 */
[----:B------:R-:W-:Y:S02]  /*1070*/  SEL R4, R29, RZ, !P0 ;  /* 0x000000ff1d047207 */ /* 0x000fe40004000000 */
[----:B------:R-:W-:Y:S02]  /*1080*/  @P3 FSEL R10, R38, RZ, P2 ;  /* 0x000000ff260a3208 */ /* 0x000fe40001000000 */
[----:B------:R-:W-:Y:S01]  /*1090*/  @P3 FSEL R11, R39, RZ, P2 ;  /* 0x000000ff270b3208 */ /* 0x000fe20001000000 */
[----:B------:R-:W-:Y:S01]  /*10a0*/  FFMA R42, R9, R42, R4 ;  /* 0x0000002a092a7223 */ /* 0x000fe20000000004 */
[----:B------:R-:W-:Y:S02]  /*10b0*/  FSETP.GEU.AND P2, PT, R41, RZ, PT ;  /* 0x000000ff2900720b */ /* 0x000fe40003f4e000 */
[----:B------:R-:W-:-:S02]  /*10c0*/  FSETP.GEU.AND P3, PT, R7, RZ, PT ;  /* 0x000000ff0700720b */ /* 0x000fc40003f6e000 */
[----:B------:R-:W-:Y:S02]  /*10d0*/  @!P1 FSEL R10, R41, RZ, P2 ;  /* 0x000000ff290a9208 */ /* 0x000fe40001000000 */
[----:B------:R-:W-:Y:S02]  /*10e0*/  @!P1 FSEL R11, R7, RZ, P3 ;  /* 0x000000ff070b9208 */ /* 0x000fe40001800000 */
[----:B------:R-:W-:Y:S02]  /*10f0*/  FSETP.GEU.AND P1, PT, R8, RZ, PT ;  /* 0x000000ff0800720b */ /* 0x000fe40003f2e000 */
[----:B------:R-:W-:Y:S01]  /*1100*/  FSETP.GEU.AND P2, PT, R42, RZ, PT ;  /* 0x000000ff2a00720b */ /* 0x000fe20003f4e000 */
[----:B0-----:R-:W-:Y:S01]  /*1110*/  IMAD.WIDE R2, R0, 0x4, R2 ;  /* 0x0000000400027825 */ /* 0x001fe200078e0202 */
[----:B------:R-:W-:Y:S02]  /*1120*/  @!P0 FSEL R10, R8, RZ, P1 ;  /* 0x000000ff080a8208 */ /* 0x000fe40000800000 */
[----:B------:R-:W-:-:S05]  /*1130*/  @!P0 FSEL R11, R42, RZ, P2 ;  /* 0x000000ff2a0b8208 */ /* 0x000fca0001000000 */
[----:B------:R-:W-:Y:S01]  /*1140*/  STG.E.64 desc[UR4][R2.64], R10 ;  /* 0x0000000a02007986 */ /* 0x000fe2000c101b04 */
[----:B------:R-:W-:Y:S05]  /*1150*/  EXIT ;  /* 0x000000000000794d */ /* 0x000fea0003800000 */
.L_x_0:
[----:B------:R-:W-:-:S00]  /*1160*/  BRA `(.L_x_0) ;  /* 0xfffffffc00fc7947 */ /* 0x000fc0000383ffff */
[----:B------:R-:W-:-:S00]  /*1170*/  NOP ;  /* 0x0000000000007918 */ /* 0x000fc00000000000 */
        /* <DEDUP_REMOVED lines=8> */
.L_x_1:


//--------------------- .nv.global.init           --------------------------
	.section	.nv.global.init,"aw",@progbits
.nv.global.init:
	.type		_$_str,@object
	.size		_$_str,(_$_str_$_2 - _$_str)
_$_str:
        /*0000*/ 	.byte	0x5f, 0x5f, 0x43, 0x55, 0x44, 0x41, 0x5f, 0x46, 0x54, 0x5a, 0x00
	.type		_$_str_$_2,@object
	.size		_$_str_$_2,(.L_1 - _$_str_$_2)
_$_str_$_2:
        /*000b*/ 	.byte	0x5f, 0x5f, 0x43, 0x55, 0x44, 0x41, 0x5f, 0x50, 0x52, 0x45, 0x43, 0x5f, 0x53, 0x51, 0x52, 0x54
        /*001b*/ 	.byte	0x00
.L_1:


//--------------------- .nv.constant0.triton_poi_fused_cat_53 --------------------------
	.section	.nv.constant0.triton_poi_fused_cat_53,"a",@progbits
	.sectionflags	@""
	.align	4
.nv.constant0.triton_poi_fused_cat_53:
	.zero		700
